	.headerflags	@"EF_CUDA_TEXMODE_UNIFIED EF_CUDA_64BIT_ADDRESS EF_CUDA_ACCELERATORS EF_CUDA_SM90 EF_CUDA_VIRTUAL_SM(EF_CUDA_SM90)"
	.elftype	@"ET_EXEC"


//--------------------- .nv.info                  --------------------------
	.section	.nv.info,"",@"SHT_CUDA_INFO"
	.align	4


	//----- nvinfo : EIATTR_REGCOUNT
	.align		4
        /*0000*/ 	.byte	0x04, 0x2f
        /*0002*/ 	.short	(.L_3 - .L_2)
	.align		4
.L_2:
        /*0004*/ 	.word	index@(triton_poi_fused_add_convolution_div_max_pool2d_with_indices_relu_sqrt_sub_27)
        /*0008*/ 	.word	0x00000020


	//----- nvinfo : EIATTR_MIN_STACK_SIZE
	.align		4
.L_3:
        /*000c*/ 	.byte	0x04, 0x12
        /*000e*/ 	.short	(.L_5 - .L_4)
	.align		4
.L_4:
        /*0010*/ 	.word	index@(triton_poi_fused_add_convolution_div_max_pool2d_with_indices_relu_sqrt_sub_27)
        /*0014*/ 	.word	0x00000000


	//----- nvinfo : EIATTR_FRAME_SIZE
	.align		4
.L_5:
        /*0018*/ 	.byte	0x04, 0x11
        /*001a*/ 	.short	(.L_7 - .L_6)
	.align		4
.L_6:
        /*001c*/ 	.word	index@(triton_poi_fused_add_convolution_div_max_pool2d_with_indices_relu_sqrt_sub_27)
        /*0020*/ 	.word	0x00000000


	//----- nvinfo : EIATTR_MIN_STACK_SIZE
	.align		4
.L_7:
        /*0024*/ 	.byte	0x04, 0x12
        /*0026*/ 	.short	(.L_9 - .L_8)
	.align		4
.L_8:
        /*0028*/ 	.word	index@(triton_poi_fused_add_convolution_div_max_pool2d_with_indices_relu_sqrt_sub_27)
        /*002c*/ 	.word	0x00000000
.L_9:


//--------------------- .nv.info.triton_poi_fused_add_convolution_div_max_pool2d_with_indices_relu_sqrt_sub_27 --------------------------
	.section	.nv.info.triton_poi_fused_add_convolution_div_max_pool2d_with_indices_relu_sqrt_sub_27,"",@"SHT_CUDA_INFO"
	.sectionflags	@""
	.align	4


	//----- nvinfo : EIATTR_CUDA_API_VERSION
	.align		4
        /*0000*/ 	.byte	0x04, 0x37
        /*0002*/ 	.short	(.L_11 - .L_10)
.L_10:
        /*0004*/ 	.word	0x0000007c


	//----- nvinfo : EIATTR_KPARAM_INFO
	.align		4
.L_11:
        /*0008*/ 	.byte	0x04, 0x17
        /*000a*/ 	.short	(.L_13 - .L_12)
.L_12:
        /*000c*/ 	.word	0x00000000
        /*0010*/ 	.short	0x0005
        /*0012*/ 	.short	0x0024
        /*0014*/ 	.byte	0x00, 0xf0, 0x11, 0x00


	//----- nvinfo : EIATTR_KPARAM_INFO
	.align		4
.L_13:
        /*0018*/ 	.byte	0x04, 0x17
        /*001a*/ 	.short	(.L_15 - .L_14)
.L_14:
        /*001c*/ 	.word	0x00000000
        /*0020*/ 	.short	0x0004
        /*0022*/ 	.short	0x0020
        /*0024*/ 	.byte	0x00, 0xf0, 0x11, 0x00


	//----- nvinfo : EIATTR_KPARAM_INFO
	.align		4
.L_15:
        /*0028*/ 	.byte	0x04, 0x17
        /*002a*/ 	.short	(.L_17 - .L_16)
.L_16:
        /*002c*/ 	.word	0x00000000
        /*0030*/ 	.short	0x0003
        /*0032*/ 	.short	0x0018
        /*0034*/ 	.byte	0x00, 0xf4, 0x21, 0x00


	//----- nvinfo : EIATTR_KPARAM_INFO
	.align		4
.L_17:
        /*0038*/ 	.byte	0x04, 0x17
        /*003a*/ 	.short	(.L_19 - .L_18)
.L_18:
        /*003c*/ 	.word	0x00000000
        /*0040*/ 	.short	0x0002
        /*0042*/ 	.short	0x0010
        /*0044*/ 	.byte	0x00, 0xf4, 0x21, 0x00


	//----- nvinfo : EIATTR_KPARAM_INFO
	.align		4
.L_19:
        /*0048*/ 	.byte	0x04, 0x17
        /*004a*/ 	.short	(.L_21 - .L_20)
.L_20:
        /*004c*/ 	.word	0x00000000
        /*0050*/ 	.short	0x0001
        /*0052*/ 	.short	0x0008
        /*0054*/ 	.byte	0x00, 0xf4, 0x21, 0x00


	//----- nvinfo : EIATTR_KPARAM_INFO
	.align		4
.L_21:
        /*0058*/ 	.byte	0x04, 0x17
        /*005a*/ 	.short	(.L_23 - .L_22)
.L_22:
        /*005c*/ 	.word	0x00000000
        /*0060*/ 	.short	0x0000
        /*0062*/ 	.short	0x0000
        /*0064*/ 	.byte	0x00, 0xf4, 0x21, 0x00


	//----- nvinfo : EIATTR_SPARSE_MMA_MASK
	.align		4
.L_23:
        /*0068*/ 	.byte	0x03, 0x50
        /*006a*/ 	.short	0x0000


	//----- nvinfo : EIATTR_MAXREG_COUNT
	.align		4
        /*006c*/ 	.byte	0x03, 0x1b
        /*006e*/ 	.short	0x00ff


	//----- nvinfo : EIATTR_EXIT_INSTR_OFFSETS
	.align		4
        /*0070*/ 	.byte	0x04, 0x1c
        /*0072*/ 	.short	(.L_25 - .L_24)


	//   ....[0]....
.L_24:
        /*0074*/ 	.word	0x00000bf0


	//   ....[1]....
        /*0078*/ 	.word	0x00000c10


	//----- nvinfo : EIATTR_REQNTID
	.align		4
.L_25:
        /*007c*/ 	.byte	0x04, 0x10
        /*007e*/ 	.short	(.L_27 - .L_26)
.L_26:
        /*0080*/ 	.word	0x00000080
        /*0084*/ 	.word	0x00000001
        /*0088*/ 	.word	0x00000001


	//----- nvinfo : EIATTR_CBANK_PARAM_SIZE
	.align		4
.L_27:
        /*008c*/ 	.byte	0x03, 0x19
        /*008e*/ 	.short	0x0028


	//----- nvinfo : EIATTR_PARAM_CBANK
	.align		4
        /*0090*/ 	.byte	0x04, 0x0a
        /*0092*/ 	.short	(.L_29 - .L_28)
	.align		4
.L_28:
        /*0094*/ 	.word	index@(.nv.constant0.triton_poi_fused_add_convolution_div_max_pool2d_with_indices_relu_sqrt_sub_27)
        /*0098*/ 	.short	0x0210
        /*009a*/ 	.short	0x0028


	//----- nvinfo : EIATTR_SW_WAR
	.align		4
.L_29:
        /*009c*/ 	.byte	0x04, 0x36
        /*009e*/ 	.short	(.L_31 - .L_30)
.L_30:
        /*00a0*/ 	.word	0x00000008
.L_31:


//--------------------- .nv.callgraph             --------------------------
	.section	.nv.callgraph,"",@"SHT_CUDA_CALLGRAPH"
	.align	4
	.sectionentsize	8
	.align		4
        /*0000*/ 	.word	0x00000000
	.align		4
        /*0004*/ 	.word	0xffffffff
	.align		4
        /*0008*/ 	.word	0x00000000
	.align		4
        /*000c*/ 	.word	0xfffffffe
	.align		4
        /*0010*/ 	.word	0x00000000
	.align		4
        /*0014*/ 	.word	0xfffffffd
	.align		4
        /*0018*/ 	.word	0x00000000
	.align		4
        /*001c*/ 	.word	0xfffffffc


//--------------------- .nv.constant4             --------------------------
	.section	.nv.constant4,"a",@progbits
	.align	8
	.align		8
.nv.constant4:
        /*0000*/ 	.dword	_$_str
	.align		8
        /*0008*/ 	.dword	_$_str_$_2


//--------------------- .text.triton_poi_fused_add_convolution_div_max_pool2d_with_indices_relu_sqrt_sub_27 --------------------------
	.section	.text.triton_poi_fused_add_convolution_div_max_pool2d_with_indices_relu_sqrt_sub_27,"ax",@progbits
	.sectionflags	@"SHF_BARRIERS=1"
	.align	128
        .global         triton_poi_fused_add_convolution_div_max_pool2d_with_indices_relu_sqrt_sub_27
        .type           triton_poi_fused_add_convolution_div_max_pool2d_with_indices_relu_sqrt_sub_27,@function
        .size           triton_poi_fused_add_convolution_div_max_pool2d_with_indices_relu_sqrt_sub_27,(.L_x_1 - triton_poi_fused_add_convolution_div_max_pool2d_with_indices_relu_sqrt_sub_27)
        .other          triton_poi_fused_add_convolution_div_max_pool2d_with_indices_relu_sqrt_sub_27,@"STO_CUDA_ENTRY STV_DEFAULT"
triton_poi_fused_add_convolution_div_max_pool2d_with_indices_relu_sqrt_sub_27:
.text.triton_poi_fused_add_convolution_div_max_pool2d_with_indices_relu_sqrt_sub_27:
[----:B------:R-:W0:Y:S01]  /*0000*/  LDC R1, c[0x0][0x28] ;  /* 0x00000a00ff017b82 */ /* 0x000e220000000800 */
[----:B------:R-:W1:Y:S07]  /*0010*/  S2R R2, SR_CTAID.Y ;  /* 0x0000000000027919 */ /* 0x000e6e0000002600 */
[----:B------:R-:W2:Y:S01]  /*0020*/  LDC.64 R8, c[0x0][0x210] ;  /* 0x00008400ff087b82 */ /* 0x000ea20000000a00 */
[----:B------:R-:W-:Y:S02]  /*0030*/  CS2R R16, SRZ ;  /* 0x0000000000107805 */ /* 0x000fe4000001ff00 */
[----:B------:R-:W-:Y:S01]  /*0040*/  CS2R R18, SRZ ;  /* 0x0000000000127805 */ /* 0x000fe2000001ff00 */
[----:B------:R-:W3:Y:S01]  /*0050*/  S2R R0, SR_TID.X ;  /* 0x0000000000007919 */ /* 0x000ee20000002100 */
[----:B------:R-:W-:Y:S01]  /*0060*/  CS2R R14, SRZ ;  /* 0x00000000000e7805 */ /* 0x000fe2000001ff00 */
[----:B------:R-:W-:Y:S01]  /*0070*/  ULDC.64 UR6, c[0x0][0x208] ;  /* 0x0000820000067ab9 */ /* 0x000fe20000000a00 */
[----:B------:R-:W4:Y:S01]  /*0080*/  S2R R5, SR_CTAID.X ;  /* 0x0000000000057919 */ /* 0x000f220000002500 */
[----:B------:R-:W5:Y:S01]  /*0090*/  LDC.64 R6, c[0x0][0x218] ;  /* 0x00008600ff067b82 */ /* 0x000f620000000a00 */
[----:B-1----:R-:W-:Y:S01]  /*00a0*/  IMAD.SHL.U32 R21, R2, 0x40, RZ ;  /* 0x0000004002157824 */ /* 0x002fe200078e00ff */
[----:B------:R-:W-:Y:S01]  /*00b0*/  SHF.R.S32.HI R26, RZ, 0x19, R2 ;  /* 0x00000019ff1a7819 */ /* 0x000fe20000011402 */
[----:B---3--:R-:W-:-:S03]  /*00c0*/  IMAD.SHL.U32 R20, R0, 0x4, RZ ;  /* 0x0000000400147824 */ /* 0x008fc600078e00ff */
[----:B------:R-:W-:Y:S02]  /*00d0*/  SGXT R26, R26, 0x1 ;  /* 0x000000011a1a781a */ /* 0x000fe40000000200 */
[----:B------:R-:W-:Y:S01]  /*00e0*/  SHF.R.U32.HI R12, RZ, 0x4, R0 ;  /* 0x00000004ff0c7819 */ /* 0x000fe20000011600 */
[----:B----4-:R-:W-:Y:S01]  /*00f0*/  IMAD.SHL.U32 R5, R5, 0x10, RZ ;  /* 0x0000001005057824 */ /* 0x010fe200078e00ff */
[----:B------:R-:W-:-:S04]  /*0100*/  LOP3.LUT R3, R21, 0x3c, R20, 0xf8, !PT ;  /* 0x0000003c15037812 */ /* 0x000fc800078ef814 */
[----:B------:R-:W-:-:S04]  /*0110*/  LEA.HI R2, R26, R3, RZ, 0x9 ;  /* 0x000000031a027211 */ /* 0x000fc800078f48ff */
[C---:B------:R-:W-:Y:S01]  /*0120*/  LOP3.LUT R4, R2.reuse, 0xfffffe00, RZ, 0xc0, !PT ;  /* 0xfffffe0002047812 */ /* 0x040fe200078ec0ff */
[----:B------:R-:W-:Y:S01]  /*0130*/  IMAD.SHL.U32 R10, R2, 0x10, RZ ;  /* 0x00000010020a7824 */ /* 0x000fe200078e00ff */
[----:B------:R-:W-:-:S03]  /*0140*/  SGXT.U32 R2, R12, 0x3 ;  /* 0x000000030c02781a */ /* 0x000fc60000000000 */
[----:B------:R-:W-:Y:S01]  /*0150*/  IMAD.IADD R11, R3, 0x1, -R4 ;  /* 0x00000001030b7824 */ /* 0x000fe200078e0a04 */
[----:B------:R-:W-:Y:S02]  /*0160*/  LOP3.LUT R10, R10, 0xffffe000, RZ, 0xc0, !PT ;  /* 0xffffe0000a0a7812 */ /* 0x000fe400078ec0ff */
[----:B------:R-:W-:Y:S01]  /*0170*/  LOP3.LUT R3, R5, R2, RZ, 0xfc, !PT ;  /* 0x0000000205037212 */ /* 0x000fe200078efcff */
[----:B-----5:R-:W-:Y:S01]  /*0180*/  IMAD.WIDE R6, R11, 0x4, R6 ;  /* 0x000000040b067825 */ /* 0x020fe200078e0206 */
[----:B------:R-:W-:Y:S02]  /*0190*/  LOP3.LUT R2, R5, 0x8, R2, 0xfe, !PT ;  /* 0x0000000805027812 */ /* 0x000fe400078efe02 */
[----:B------:R-:W-:Y:S01]  /*01a0*/  ISETP.GE.AND P0, PT, R3, 0x10, PT ;  /* 0x000000100300780c */ /* 0x000fe20003f06270 */
[----:B------:R-:W-:Y:S01]  /*01b0*/  IMAD.IADD R10, R11, 0x1, R10 ;  /* 0x000000010b0a7824 */ /* 0x000fe200078e020a */
[----:B------:R-:W-:-:S03]  /*01c0*/  ISETP.GE.AND P1, PT, R2, 0x10, PT ;  /* 0x000000100200780c */ /* 0x000fc60003f26270 */
[--C-:B------:R-:W-:Y:S02]  /*01d0*/  IMAD R13, R3, 0x200, R10.reuse ;  /* 0x00000200030d7824 */ /* 0x100fe400078e020a */
[----:B------:R-:W-:Y:S02]  /*01e0*/  IMAD R23, R2, 0x200, R10 ;  /* 0x0000020002177824 */ /* 0x000fe400078e020a */
[----:B--2---:R-:W-:Y:S01]  /*01f0*/  IMAD.WIDE R2, R13, 0x4, R8 ;  /* 0x000000040d027825 */ /* 0x004fe200078e0208 */
[----:B------:R-:W-:-:S03]  /*0200*/  CS2R R12, SRZ ;  /* 0x00000000000c7805 */ /* 0x000fc6000001ff00 */
[----:B------:R-:W-:Y:S02]  /*0210*/  IMAD.WIDE R22, R23, 0x4, R8 ;  /* 0x0000000417167825 */ /* 0x000fe400078e0208 */
[----:B------:R-:W2:Y:S04]  /*0220*/  LDG.E.EL.128 R8, desc[UR6][R6.64] ;  /* 0x0000000606087981 */ /* 0x000ea8000c2e1d00 */
[----:B------:R-:W2:Y:S04]  /*0230*/  @!P1 LDG.E.EL.128 R16, desc[UR6][R22.64] ;  /* 0x0000000616109981 */ /* 0x000ea8000c2e1d00 */
[----:B------:R1:W3:Y:S01]  /*0240*/  @!P0 LDG.E.EL.128 R12, desc[UR6][R2.64] ;  /* 0x00000006020c8981 */ /* 0x0002e2000c2e1d00 */
[----:B------:R-:W4:Y:S01]  /*0250*/  S2R R24, SR_TID.X ;  /* 0x0000000000187919 */ /* 0x000f220000002100 */
[----:B------:R-:W5:Y:S01]  /*0260*/  S2UR UR5, SR_CgaCtaId ;  /* 0x00000000000579c3 */ /* 0x000f620000008800 */
[----:B------:R-:W-:-:S02]  /*0270*/  SHF.R.U32.HI R0, RZ, 0x2, R0 ;  /* 0x00000002ff007819 */ /* 0x000fc40000011600 */
[----:B------:R-:W-:Y:S01]  /*0280*/  LOP3.LUT R20, R5, 0xc, R20, 0xf8, !PT ;  /* 0x0000000c05147812 */ /* 0x000fe200078ef814 */
[----:B------:R-:W-:Y:S01]  /*0290*/  UMOV UR4, 0x400 ;  /* 0x0000040000047882 */ /* 0x000fe20000000000 */
[----:B------:R-:W-:-:S03]  /*02a0*/  SGXT.U32 R0, R0, 0x5 ;  /* 0x000000050000781a */ /* 0x000fc60000000000 */
[----:B-1----:R-:W1:Y:S01]  /*02b0*/  LDC.64 R2, c[0x0][0x220] ;  /* 0x00008800ff027b82 */ /* 0x002e620000000a00 */
[----:B------:R-:W-:Y:S02]  /*02c0*/  LOP3.LUT R21, R21, R0, RZ, 0xfc, !PT ;  /* 0x0000000015157212 */ /* 0x000fe400078efcff */
[----:B------:R-:W-:Y:S01]  /*02d0*/  ISETP.GE.AND P0, PT, R20, 0x10, PT ;  /* 0x000000101400780c */ /* 0x000fe20003f06270 */
[----:B-----5:R-:W-:Y:S01]  /*02e0*/  UPRMT UR4, UR5, 0x654, UR4 ;  /* 0x0000065405047896 */ /* 0x020fe20008000004 */
[----:B0---4-:R-:W-:Y:S01]  /*02f0*/  IMAD.SHL.U32 R4, R24, 0x40, RZ ;  /* 0x0000004018047824 */ /* 0x011fe200078e00ff */
[----:B------:R-:W-:-:S04]  /*0300*/  SHF.R.U32.HI R5, RZ, 0x4, R24 ;  /* 0x00000004ff057819 */ /* 0x000fc80000011618 */
[----:B------:R-:W-:Y:S02]  /*0310*/  SGXT.U32 R5, R5, 0x3 ;  /* 0x000000030505781a */ /* 0x000fe40000000000 */
[----:B------:R-:W-:-:S04]  /*0320*/  LOP3.LUT R4, R4, 0x3c0, RZ, 0xc0, !PT ;  /* 0x000003c004047812 */ /* 0x000fc800078ec0ff */
[C---:B------:R-:W-:Y:S02]  /*0330*/  LOP3.LUT R0, R4.reuse, R5, RZ, 0xfc, !PT ;  /* 0x0000000504007212 */ /* 0x040fe400078efcff */
[C---:B------:R-:W-:Y:S02]  /*0340*/  LOP3.LUT R6, R4.reuse, 0x10, RZ, 0xfc, !PT ;  /* 0x0000001004067812 */ /* 0x040fe400078efcff */
[C---:B------:R-:W-:Y:S02]  /*0350*/  LOP3.LUT R7, R4.reuse, 0x20, RZ, 0xfc, !PT ;  /* 0x0000002004077812 */ /* 0x040fe400078efcff */
[C---:B------:R-:W-:Y:S02]  /*0360*/  LOP3.LUT R22, R4.reuse, 0x30, RZ, 0xfc, !PT ;  /* 0x0000003004167812 */ /* 0x040fe400078efcff */
[----:B------:R-:W-:Y:S02]  /*0370*/  LEA.HI R5, R4, UR4, RZ, 0x1e ;  /* 0x0000000404057c11 */ /* 0x000fe4000f8ff0ff */
[----:B------:R-:W-:-:S02]  /*0380*/  LEA.HI R4, R26, R21, RZ, 0x9 ;  /* 0x000000151a047211 */ /* 0x000fc400078f48ff */
[----:B------:R-:W-:Y:S02]  /*0390*/  LEA.HI R25, R6, UR4, RZ, 0x1e ;  /* 0x0000000406197c11 */ /* 0x000fe4000f8ff0ff */
[----:B------:R-:W-:Y:S02]  /*03a0*/  LEA.HI R7, R7, UR4, RZ, 0x1e ;  /* 0x0000000407077c11 */ /* 0x000fe4000f8ff0ff */
[----:B------:R-:W-:Y:S01]  /*03b0*/  LEA.HI R27, R22, UR4, RZ, 0x1e ;  /* 0x00000004161b7c11 */ /* 0x000fe2000f8ff0ff */
[C---:B------:R-:W-:Y:S01]  /*03c0*/  IMAD R22, R0.reuse, 0x4, R5 ;  /* 0x0000000400167824 */ /* 0x040fe200078e0205 */
[----:B------:R-:W-:Y:S01]  /*03d0*/  SHF.R.S32.HI R5, RZ, 0x9, R4 ;  /* 0x00000009ff057819 */ /* 0x000fe20000011404 */
[C---:B------:R-:W-:Y:S02]  /*03e0*/  IMAD R25, R0.reuse, 0x4, R25 ;  /* 0x0000000400197824 */ /* 0x040fe400078e0219 */
[C---:B------:R-:W-:Y:S02]  /*03f0*/  IMAD R23, R0.reuse, 0x4, R7 ;  /* 0x0000000400177824 */ /* 0x040fe400078e0207 */
[----:B------:R-:W-:Y:S01]  /*0400*/  IMAD R0, R0, 0x4, R27 ;  /* 0x0000000400007824 */ /* 0x000fe200078e021b */
[----:B------:R-:W-:-:S02]  /*0410*/  CS2R R6, SRZ ;  /* 0x0000000000067805 */ /* 0x000fc4000001ff00 */
[C---:B--2---:R-:W-:Y:S01]  /*0420*/  FSETP.GEU.AND P3, PT, R9.reuse, -R17, PT ;  /* 0x800000110900720b */ /* 0x044fe20003f6e000 */
[C---:B------:R-:W-:Y:S01]  /*0430*/  FADD R17, R9.reuse, R17 ;  /* 0x0000001109117221 */ /* 0x040fe20000000000 */
[C---:B---3--:R-:W-:Y:S01]  /*0440*/  FSETP.GEU.AND P6, PT, R9.reuse, -R13, PT ;  /* 0x8000000d0900720b */ /* 0x048fe20003fce000 */
[----:B------:R-:W-:Y:S01]  /*0450*/  FADD R27, R9, R13 ;  /* 0x0000000d091b7221 */ /* 0x000fe20000000000 */
[----:B------:R-:W-:Y:S01]  /*0460*/  IMAD R9, R5, 0x10, R20 ;  /* 0x0000001005097824 */ /* 0x000fe200078e0214 */
[C---:B------:R-:W-:Y:S01]  /*0470*/  FSETP.GEU.AND P4, PT, R8.reuse, -R16, PT ;  /* 0x800000100800720b */ /* 0x040fe20003f8e000 */
[C---:B------:R-:W-:Y:S01]  /*0480*/  FADD R16, R8.reuse, R16 ;  /* 0x0000001008107221 */ /* 0x040fe20000000000 */
[C---:B------:R-:W-:Y:S01]  /*0490*/  FSETP.GEU.AND P1, PT, R8.reuse, -R12, PT ;  /* 0x8000000c0800720b */ /* 0x040fe20003f2e000 */
[----:B------:R-:W-:Y:S01]  /*04a0*/  FADD R12, R8, R12 ;  /* 0x0000000c080c7221 */ /* 0x000fe20000000000 */
[----:B------:R-:W-:Y:S01]  /*04b0*/  CS2R R4, SRZ ;  /* 0x0000000000047805 */ /* 0x000fe2000001ff00 */
[----:B-1----:R-:W-:-:S05]  /*04c0*/  IMAD.WIDE R8, R9, 0x4, R2 ;  /* 0x0000000409087825 */ /* 0x002fca00078e0202 */
[----:B------:R0:W2:Y:S01]  /*04d0*/  @!P0 LDG.E.EL.128 R4, desc[UR6][R8.64] ;  /* 0x0000000608048981 */ /* 0x0000a2000c2e1d00 */
[----:B------:R-:W-:-:S04]  /*04e0*/  LOP3.LUT R13, R21, 0x20, RZ, 0xfc, !PT ;  /* 0x00000020150d7812 */ /* 0x000fc800078efcff */
[----:B------:R-:W-:-:S04]  /*04f0*/  LEA.HI R26, R26, R13, RZ, 0x9 ;  /* 0x0000000d1a1a7211 */ /* 0x000fc800078f48ff */
[----:B------:R-:W-:Y:S02]  /*0500*/  SHF.R.S32.HI R29, RZ, 0x9, R26 ;  /* 0x00000009ff1d7819 */ /* 0x000fe4000001141a */
[C---:B------:R-:W-:Y:S01]  /*0510*/  FSETP.GEU.AND P2, PT, R10.reuse, -R18, PT ;  /* 0x800000120a00720b */ /* 0x040fe20003f4e000 */
[C---:B------:R-:W-:Y:S01]  /*0520*/  FADD R18, R10.reuse, R18 ;  /* 0x000000120a127221 */ /* 0x040fe20000000000 */
[C---:B------:R-:W-:Y:S01]  /*0530*/  FSETP.GEU.AND P5, PT, R10.reuse, -R14, PT ;  /* 0x8000000e0a00720b */ /* 0x040fe20003fae000 */
[----:B------:R-:W-:Y:S01]  /*0540*/  FADD R14, R10, R14 ;  /* 0x0000000e0a0e7221 */ /* 0x000fe20000000000 */
[----:B------:R-:W-:Y:S01]  /*0550*/  IMAD R10, R29, 0x10, R20 ;  /* 0x000000101d0a7824 */ /* 0x000fe200078e0214 */
[----:B------:R-:W-:Y:S02]  /*0560*/  FSEL R29, R12, RZ, P1 ;  /* 0x000000ff0c1d7208 */ /* 0x000fe40000800000 */
[----:B------:R-:W-:Y:S01]  /*0570*/  FSEL R12, R27, RZ, P6 ;  /* 0x000000ff1b0c7208 */ /* 0x000fe20003000000 */
[----:B------:R-:W-:Y:S01]  /*0580*/  IMAD.WIDE R2, R10, 0x4, R2 ;  /* 0x000000040a027825 */ /* 0x000fe200078e0202 */
[----:B------:R-:W-:-:S03]  /*0590*/  FSETP.GEU.AND P1, PT, R11, -R19, PT ;  /* 0x800000130b00720b */ /* 0x000fc60003f2e000 */
[C---:B------:R-:W-:Y:S01]  /*05a0*/  FADD R19, R11.reuse, R19 ;  /* 0x000000130b137221 */ /* 0x040fe20000000000 */
[C---:B------:R-:W-:Y:S01]  /*05b0*/  FSETP.GEU.AND P6, PT, R11.reuse, -R15, PT ;  /* 0x8000000f0b00720b */ /* 0x040fe20003fce000 */
[----:B------:R-:W-:Y:S01]  /*05c0*/  FADD R15, R11, R15 ;  /* 0x0000000f0b0f7221 */ /* 0x000fe20000000000 */
[----:B0-----:R-:W-:Y:S02]  /*05d0*/  CS2R R8, SRZ ;  /* 0x0000000000087805 */ /* 0x001fe4000001ff00 */
[----:B------:R-:W-:-:S06]  /*05e0*/  CS2R R10, SRZ ;  /* 0x00000000000a7805 */ /* 0x000fcc000001ff00 */
[----:B------:R0:W3:Y:S01]  /*05f0*/  @!P0 LDG.E.EL.128 R8, desc[UR6][R2.64] ;  /* 0x0000000602088981 */ /* 0x0000e2000c2e1d00 */
[----:B------:R-:W-:Y:S02]  /*0600*/  FSEL R14, R14, RZ, P5 ;  /* 0x000000ff0e0e7208 */ /* 0x000fe40002800000 */
[----:B------:R-:W-:Y:S01]  /*0610*/  FSEL R15, R15, RZ, P6 ;  /* 0x000000ff0f0f7208 */ /* 0x000fe20003000000 */
[----:B------:R-:W-:Y:S01]  /*0620*/  STS [R22], R29 ;  /* 0x0000001d16007388 */ /* 0x000fe20000000800 */
[----:B------:R-:W-:Y:S02]  /*0630*/  FSEL R27, R16, RZ, P4 ;  /* 0x000000ff101b7208 */ /* 0x000fe40002000000 */
[----:B------:R-:W-:Y:S01]  /*0640*/  FSEL R16, R17, RZ, P3 ;  /* 0x000000ff11107208 */ /* 0x000fe20001800000 */
[----:B------:R-:W-:Y:S01]  /*0650*/  STS [R25+0x40], R12 ;  /* 0x0000400c19007388 */ /* 0x000fe20000000800 */
[----:B------:R-:W-:Y:S02]  /*0660*/  FSEL R18, R18, RZ, P2 ;  /* 0x000000ff12127208 */ /* 0x000fe40001000000 */
[----:B------:R-:W-:Y:S01]  /*0670*/  FSEL R19, R19, RZ, P1 ;  /* 0x000000ff13137208 */ /* 0x000fe20000800000 */
[----:B------:R-:W-:Y:S04]  /*0680*/  STS [R23+0x80], R14 ;  /* 0x0000800e17007388 */ /* 0x000fe80000000800 */
[----:B------:R-:W-:Y:S04]  /*0690*/  STS [R0+0xc0], R15 ;  /* 0x0000c00f00007388 */ /* 0x000fe80000000800 */
[----:B------:R-:W-:Y:S04]  /*06a0*/  STS [R22+0x20], R27 ;  /* 0x0000201b16007388 */ /* 0x000fe80000000800 */
[----:B------:R1:W-:Y:S04]  /*06b0*/  STS [R25+0x60], R16 ;  /* 0x0000601019007388 */ /* 0x0003e80000000800 */
[----:B------:R4:W-:Y:S04]  /*06c0*/  STS [R23+0xa0], R18 ;  /* 0x0000a01217007388 */ /* 0x0009e80000000800 */
[----:B------:R5:W-:Y:S01]  /*06d0*/  STS [R0+0xe0], R19 ;  /* 0x0000e01300007388 */ /* 0x000be20000000800 */
[C---:B0-----:R-:W-:Y:S01]  /*06e0*/  IMAD.SHL.U32 R2, R24.reuse, 0x4, RZ ;  /* 0x0000000418027824 */ /* 0x041fe200078e00ff */
[----:B------:R-:W-:-:S04]  /*06f0*/  LOP3.LUT R24, R24, 0x7c, RZ, 0xc0, !PT ;  /* 0x0000007c18187812 */ /* 0x000fc800078ec0ff */
[----:B------:R-:W-:Y:S01]  /*0700*/  LOP3.LUT R2, R2, 0x1fc, RZ, 0xc0, !PT ;  /* 0x000001fc02027812 */ /* 0x000fe200078ec0ff */
[----:B------:R-:W-:-:S04]  /*0710*/  VIADD R3, R24, UR4 ;  /* 0x0000000418037c36 */ /* 0x000fc80008000000 */
[C---:B-1----:R-:W-:Y:S01]  /*0720*/  IMAD R16, R2.reuse, 0x4, R3 ;  /* 0x0000000402107824 */ /* 0x042fe200078e0203 */
[----:B------:R-:W-:-:S04]  /*0730*/  LOP3.LUT R12, R2, 0x200, RZ, 0xfc, !PT ;  /* 0x00000200020c7812 */ /* 0x000fc800078efcff */
[----:B------:R-:W-:-:S04]  /*0740*/  SHF.R.U32.HI R12, RZ, 0x2, R12 ;  /* 0x00000002ff0c7819 */ /* 0x000fc8000001160c */
[----:B------:R-:W-:-:S05]  /*0750*/  LOP3.LUT R12, R12, 0xfc, RZ, 0xc0, !PT ;  /* 0x000000fc0c0c7812 */ /* 0x000fca00078ec0ff */
[----:B------:R-:W-:-:S04]  /*0760*/  VIADD R17, R12, UR4 ;  /* 0x000000040c117c36 */ /* 0x000fc80008000000 */
[----:B----4-:R-:W-:Y:S01]  /*0770*/  IMAD R18, R2, 0x4, R17 ;  /* 0x0000000402127824 */ /* 0x010fe200078e0211 */
[----:B------:R-:W-:Y:S06]  /*0780*/  BAR.SYNC.DEFER_BLOCKING 0x0 ;  /* 0x0000000000007b1d */ /* 0x000fec0000010000 */
[----:B------:R-:W-:Y:S04]  /*0790*/  LDS R0, [R18+0x808] ;  /* 0x0008080012007984 */ /* 0x000fe80000000800 */
[----:B------:R-:W-:Y:S01]  /*07a0*/  LDS R12, [R18+0x800] ;  /* 0x00080000120c7984 */ /* 0x000fe20000000800 */
[----:B------:R-:W-:-:S02]  /*07b0*/  IMAD R21, R21, 0x10, R20 ;  /* 0x0000001015157824 */ /* 0x000fc400078e0214 */
[----:B------:R-:W-:Y:S01]  /*07c0*/  IMAD R13, R13, 0x10, R20 ;  /* 0x000000100d0d7824 */ /* 0x000fe200078e0214 */
[----:B--2---:R-:W0:Y:S08]  /*07d0*/  MUFU.SQRT R5, R5 ;  /* 0x0000000500057308 */ /* 0x004e300000002000 */
[----:B------:R-:W1:Y:S01]  /*07e0*/  MUFU.SQRT R4, R4 ;  /* 0x0000000400047308 */ /* 0x000e620000002000 */
[----:B0-----:R-:W-:-:S02]  /*07f0*/  FADD R14, R5, 1.00000001335143196e-10 ;  /* 0x2edbe6ff050e7421 */ /* 0x001fc40000000000 */
[----:B------:R-:W0:Y:S01]  /*0800*/  LDS R5, [R16+0x4] ;  /* 0x0000040010057984 */ /* 0x000e220000000800 */
[----:B-1----:R-:W-:-:S03]  /*0810*/  FADD R24, R4, 1.00000001335143196e-10 ;  /* 0x2edbe6ff04187421 */ /* 0x002fc60000000000 */
[----:B------:R-:W1:Y:S01]  /*0820*/  LDS R4, [R16] ;  /* 0x0000000010047984 */ /* 0x000e620000000800 */
[----:B------:R-:W5:Y:S01]  /*0830*/  MUFU.SQRT R6, R6 ;  /* 0x0000000600067308 */ /* 0x000f620000002000 */
[----:B------:R-:W-:-:S07]  /*0840*/  FSETP.GT.AND P6, PT, R24, 8.50705917302346158658e+37, PT ;  /* 0x7e8000001800780b */ /* 0x000fce0003fc4000 */
[----:B------:R-:W2:Y:S08]  /*0850*/  MUFU.SQRT R7, R7 ;  /* 0x0000000700077308 */ /* 0x000eb00000002000 */
[----:B---3--:R-:W3:Y:S01]  /*0860*/  MUFU.SQRT R8, R8 ;  /* 0x0000000800087308 */ /* 0x008ee20000002000 */
[----:B-----5:R-:W-:Y:S02]  /*0870*/  FADD R19, R6, 1.00000001335143196e-10 ;  /* 0x2edbe6ff06137421 */ /* 0x020fe40000000000 */
[----:B------:R-:W4:Y:S05]  /*0880*/  LDS R6, [R16+0x8] ;  /* 0x0000080010067984 */ /* 0x000f2a0000000800 */
[----:B------:R-:W5:Y:S01]  /*0890*/  MUFU.SQRT R9, R9 ;  /* 0x0000000900097308 */ /* 0x000f620000002000 */
[----:B------:R-:W-:-:S07]  /*08a0*/  FSETP.GT.AND P1, PT, R14, 8.50705917302346158658e+37, PT ;  /* 0x7e8000000e00780b */ /* 0x000fce0003f24000 */
[----:B------:R-:W0:Y:S08]  /*08b0*/  MUFU.SQRT R11, R11 ;  /* 0x0000000b000b7308 */ /* 0x000e300000002000 */
[----:B------:R0:W1:Y:S01]  /*08c0*/  MUFU.SQRT R3, R10 ;  /* 0x0000000a00037308 */ /* 0x0000620000002000 */
[----:B--2---:R-:W-:Y:S01]  /*08d0*/  FADD R15, R7, 1.00000001335143196e-10 ;  /* 0x2edbe6ff070f7421 */ /* 0x004fe20000000000 */
[----:B---3--:R-:W-:Y:S01]  /*08e0*/  FADD R22, R8, 1.00000001335143196e-10 ;  /* 0x2edbe6ff08167421 */ /* 0x008fe20000000000 */
[----:B-----5:R-:W-:Y:S01]  /*08f0*/  FADD R23, R9, 1.00000001335143196e-10 ;  /* 0x2edbe6ff09177421 */ /* 0x020fe20000000000 */
[----:B------:R-:W-:Y:S01]  /*0900*/  LDS R8, [R18+0x80c] ;  /* 0x00080c0012087984 */ /* 0x000fe20000000800 */
[----:B------:R-:W-:Y:S01]  /*0910*/  @P6 FMUL R24, R24, 0.25 ;  /* 0x3e80000018186820 */ /* 0x000fe20000400000 */
[----:B------:R-:W-:-:S02]  /*0920*/  FSETP.GT.AND P2, PT, R19, 8.50705917302346158658e+37, PT ;  /* 0x7e8000001300780b */ /* 0x000fc40003f44000 */
[----:B------:R-:W-:Y:S04]  /*0930*/  LDS R9, [R18+0x804] ;  /* 0x0008040012097984 */ /* 0x000fe80000000800 */
[----:B0-----:R-:W0:Y:S01]  /*0940*/  LDS R10, [R16+0xc] ;  /* 0x00000c00100a7984 */ /* 0x001e220000000800 */
[----:B------:R-:W-:Y:S01]  /*0950*/  FSETP.GT.AND P3, PT, R15, 8.50705917302346158658e+37, PT ;  /* 0x7e8000000f00780b */ /* 0x000fe20003f64000 */
[----:B------:R2:W3:Y:S01]  /*0960*/  MUFU.RCP R7, R24 ;  /* 0x0000001800077308 */ /* 0x0004e20000001000 */
[----:B------:R-:W-:Y:S01]  /*0970*/  FADD R25, R11, 1.00000001335143196e-10 ;  /* 0x2edbe6ff0b197421 */ /* 0x000fe20000000000 */
[----:B------:R-:W-:Y:S01]  /*0980*/  @P1 FMUL R14, R14, 0.25 ;  /* 0x3e8000000e0e1820 */ /* 0x000fe20000400000 */
[----:B------:R-:W-:Y:S01]  /*0990*/  @P1 FMUL R5, R5, 0.25 ;  /* 0x3e80000005051820 */ /* 0x000fe20000400000 */
[----:B-1----:R-:W-:Y:S01]  /*09a0*/  @P6 FMUL R4, R4, 0.25 ;  /* 0x3e80000004046820 */ /* 0x002fe20000400000 */
[----:B--2---:R-:W-:Y:S01]  /*09b0*/  FADD R24, R3, 1.00000001335143196e-10 ;  /* 0x2edbe6ff03187421 */ /* 0x004fe20000000000 */
[----:B------:R-:W-:Y:S01]  /*09c0*/  FSETP.GT.AND P1, PT, R25, 8.50705917302346158658e+37, PT ;  /* 0x7e8000001900780b */ /* 0x000fe20003f24000 */
[----:B------:R-:W1:Y:S01]  /*09d0*/  LDC.64 R2, c[0x0][0x228] ;  /* 0x00008a00ff027b82 */ /* 0x000e620000000a00 */
[----:B------:R-:W-:-:S02]  /*09e0*/  FSETP.GT.AND P4, PT, R22, 8.50705917302346158658e+37, PT ;  /* 0x7e8000001600780b */ /* 0x000fc40003f84000 */
[----:B------:R-:W-:Y:S02]  /*09f0*/  FSETP.GT.AND P6, PT, R24, 8.50705917302346158658e+37, PT ;  /* 0x7e8000001800780b */ /* 0x000fe40003fc4000 */
[----:B------:R-:W-:Y:S01]  /*0a00*/  FSETP.GT.AND P5, PT, R23, 8.50705917302346158658e+37, PT ;  /* 0x7e8000001700780b */ /* 0x000fe20003fa4000 */
[----:B------:R-:W-:Y:S01]  /*0a10*/  @P2 FMUL R19, R19, 0.25 ;  /* 0x3e80000013132820 */ /* 0x000fe20000400000 */
[----:B------:R-:W-:Y:S01]  /*0a20*/  @P3 FMUL R15, R15, 0.25 ;  /* 0x3e8000000f0f3820 */ /* 0x000fe20000400000 */
[----:B------:R-:W-:Y:S04]  /*0a30*/  MUFU.RCP R14, R14 ;  /* 0x0000000e000e7308 */ /* 0x000fe80000001000 */
[----:B------:R-:W-:-:S04]  /*0a40*/  @P1 FMUL R25, R25, 0.25 ;  /* 0x3e80000019191820 */ /* 0x000fc80000400000 */
[----:B------:R-:W2:Y:S01]  /*0a50*/  MUFU.RCP R19, R19 ;  /* 0x0000001300137308 */ /* 0x000ea20000001000 */
[----:B------:R-:W-:Y:S01]  /*0a60*/  @P6 FMUL R24, R24, 0.25 ;  /* 0x3e80000018186820 */ /* 0x000fe20000400000 */
[----:B------:R-:W-:Y:S01]  /*0a70*/  @P4 FMUL R22, R22, 0.25 ;  /* 0x3e80000016164820 */ /* 0x000fe20000400000 */
[----:B------:R-:W-:-:S05]  /*0a80*/  @P5 FMUL R23, R23, 0.25 ;  /* 0x3e80000017175820 */ /* 0x000fca0000400000 */
[----:B------:R-:W5:Y:S01]  /*0a90*/  MUFU.RCP R17, R15 ;  /* 0x0000000f00117308 */ /* 0x000f620000001000 */
[----:B----4-:R-:W-:Y:S01]  /*0aa0*/  @P2 FMUL R6, R6, 0.25 ;  /* 0x3e80000006062820 */ /* 0x010fe20000400000 */
[----:B0-----:R-:W-:-:S06]  /*0ab0*/  @P3 FMUL R10, R10, 0.25 ;  /* 0x3e8000000a0a3820 */ /* 0x001fcc0000400000 */
[----:B------:R-:W0:Y:S01]  /*0ac0*/  MUFU.RCP R15, R24 ;  /* 0x00000018000f7308 */ /* 0x000e220000001000 */
[----:B---3--:R-:W-:Y:S01]  /*0ad0*/  FMUL R4, R7, R4 ;  /* 0x0000000407047220 */ /* 0x008fe20000400000 */
[----:B--2---:R-:W-:-:S06]  /*0ae0*/  FMUL R6, R19, R6 ;  /* 0x0000000613067220 */ /* 0x004fcc0000400000 */
[----:B------:R-:W2:Y:S01]  /*0af0*/  MUFU.RCP R11, R22 ;  /* 0x00000016000b7308 */ /* 0x000ea20000001000 */
[----:B------:R-:W-:-:S07]  /*0b00*/  FMUL R5, R14, R5 ;  /* 0x000000050e057220 */ /* 0x000fce0000400000 */
[----:B------:R-:W3:Y:S01]  /*0b10*/  MUFU.RCP R16, R23 ;  /* 0x0000001700107308 */ /* 0x000ee20000001000 */
[----:B-----5:R-:W-:-:S07]  /*0b20*/  FMUL R7, R17, R10 ;  /* 0x0000000a11077220 */ /* 0x020fce0000400000 */
[----:B------:R-:W4:Y:S01]  /*0b30*/  MUFU.RCP R25, R25 ;  /* 0x0000001900197308 */ /* 0x000f220000001000 */
[----:B-1----:R-:W-:-:S04]  /*0b40*/  IMAD.WIDE R18, R21, 0x4, R2 ;  /* 0x0000000415127825 */ /* 0x002fc800078e0202 */
[----:B------:R-:W-:Y:S01]  /*0b50*/  @P6 FMUL R0, R0, 0.25 ;  /* 0x3e80000000006820 */ /* 0x000fe20000400000 */
[----:B------:R-:W-:Y:S01]  /*0b60*/  @P4 FMUL R12, R12, 0.25 ;  /* 0x3e8000000c0c4820 */ /* 0x000fe20000400000 */
[----:B------:R-:W-:Y:S01]  /*0b70*/  @P5 FMUL R9, R9, 0.25 ;  /* 0x3e80000009095820 */ /* 0x000fe20000400000 */
[----:B------:R-:W-:Y:S01]  /*0b80*/  @P1 FMUL R8, R8, 0.25 ;  /* 0x3e80000008081820 */ /* 0x000fe20000400000 */
[----:B------:R1:W-:Y:S01]  /*0b90*/  @!P0 STG.E.128 desc[UR6][R18.64], R4 ;  /* 0x0000000412008986 */ /* 0x0003e2000c101d06 */
[----:B------:R-:W-:-:S04]  /*0ba0*/  IMAD.WIDE R2, R13, 0x4, R2 ;  /* 0x000000040d027825 */ /* 0x000fc800078e0202 */
[----:B0-----:R-:W-:Y:S01]  /*0bb0*/  FMUL R14, R15, R0 ;  /* 0x000000000f0e7220 */ /* 0x001fe20000400000 */
[----:B--2---:R-:W-:Y:S01]  /*0bc0*/  FMUL R12, R11, R12 ;  /* 0x0000000c0b0c7220 */ /* 0x004fe20000400000 */
[----:B---3--:R-:W-:Y:S01]  /*0bd0*/  FMUL R13, R16, R9 ;  /* 0x00000009100d7220 */ /* 0x008fe20000400000 */
[----:B----4-:R-:W-:Y:S01]  /*0be0*/  FMUL R15, R25, R8 ;  /* 0x00000008190f7220 */ /* 0x010fe20000400000 */
[----:B------:R-:W-:Y:S06]  /*0bf0*/  @P0 EXIT ;  /* 0x000000000000094d */ /* 0x000fec0003800000 */
[----:B------:R-:W-:Y:S01]  /*0c00*/  STG.E.128 desc[UR6][R2.64], R12 ;  /* 0x0000000c02007986 */ /* 0x000fe2000c101d06 */
[----:B------:R-:W-:Y:S05]  /*0c10*/  EXIT ;  /* 0x000000000000794d */ /* 0x000fea0003800000 */
.L_x_0:
[----:B------:R-:W-:-:S00]  /*0c20*/  BRA `(.L_x_0) ;  /* 0xfffffffc00fc7947 */ /* 0x000fc0000383ffff */
[----:B------:R-:W-:-:S00]  /*0c30*/  NOP ;  /* 0x0000000000007918 */ /* 0x000fc00000000000 */
        /* <DEDUP_REMOVED lines=12> */
.L_x_1:


//--------------------- .nv.global.init           --------------------------
	.section	.nv.global.init,"aw",@progbits
.nv.global.init:
	.type		_$_str,@object
	.size		_$_str,(_$_str_$_2 - _$_str)
_$_str:
        /*0000*/ 	.byte	0x5f, 0x5f, 0x43, 0x55, 0x44, 0x41, 0x5f, 0x46, 0x54, 0x5a, 0x00
	.type		_$_str_$_2,@object
	.size		_$_str_$_2,(.L_1 - _$_str_$_2)
_$_str_$_2:
        /*000b*/ 	.byte	0x5f, 0x5f, 0x43, 0x55, 0x44, 0x41, 0x5f, 0x50, 0x52, 0x45, 0x43, 0x5f, 0x53, 0x51, 0x52, 0x54
        /*001b*/ 	.byte	0x00
.L_1:


//--------------------- .nv.shared.triton_poi_fused_add_convolution_div_max_pool2d_with_indices_relu_sqrt_sub_27 --------------------------
	.section	.nv.shared.triton_poi_fused_add_convolution_div_max_pool2d_with_indices_relu_sqrt_sub_27,"aw",@nobits
	.sectionflags	@""
	.align	16
	.zero		1024


//--------------------- .nv.constant0.triton_poi_fused_add_convolution_div_max_pool2d_with_indices_relu_sqrt_sub_27 --------------------------
	.section	.nv.constant0.triton_poi_fused_add_convolution_div_max_pool2d_with_indices_relu_sqrt_sub_27,"a",@progbits
	.sectionflags	@""
	.align	4
.nv.constant0.triton_poi_fused_add_convolution_div_max_pool2d_with_indices_relu_sqrt_sub_27:
	.zero		568
